	.headerflags	@"EF_CUDA_TEXMODE_UNIFIED EF_CUDA_64BIT_ADDRESS EF_CUDA_ACCELERATORS EF_CUDA_SM90 EF_CUDA_VIRTUAL_SM(EF_CUDA_SM90)"
	.elftype	@"ET_EXEC"


//--------------------- .nv.info                  --------------------------
	.section	.nv.info,"",@"SHT_CUDA_INFO"
	.align	4


	//----- nvinfo : EIATTR_REGCOUNT
	.align		4
        /*0000*/ 	.byte	0x04, 0x2f
        /*0002*/ 	.short	(.L_3 - .L_2)
	.align		4
.L_2:
        /*0004*/ 	.word	index@(triton_poi_fused__native_batch_norm_legit_no_training_relu_35)
        /*0008*/ 	.word	0x00000022


	//----- nvinfo : EIATTR_MIN_STACK_SIZE
	.align		4
.L_3:
        /*000c*/ 	.byte	0x04, 0x12
        /*000e*/ 	.short	(.L_5 - .L_4)
	.align		4
.L_4:
        /*0010*/ 	.word	index@(triton_poi_fused__native_batch_norm_legit_no_training_relu_35)
        /*0014*/ 	.word	0x00000000


	//----- nvinfo : EIATTR_FRAME_SIZE
	.align		4
.L_5:
        /*0018*/ 	.byte	0x04, 0x11
        /*001a*/ 	.short	(.L_7 - .L_6)
	.align		4
.L_6:
        /*001c*/ 	.word	index@(triton_poi_fused__native_batch_norm_legit_no_training_relu_35)
        /*0020*/ 	.word	0x00000000


	//----- nvinfo : EIATTR_MIN_STACK_SIZE
	.align		4
.L_7:
        /*0024*/ 	.byte	0x04, 0x12
        /*0026*/ 	.short	(.L_9 - .L_8)
	.align		4
.L_8:
        /*0028*/ 	.word	index@(triton_poi_fused__native_batch_norm_legit_no_training_relu_35)
        /*002c*/ 	.word	0x00000000
.L_9:


//--------------------- .nv.info.triton_poi_fused__native_batch_norm_legit_no_training_relu_35 --------------------------
	.section	.nv.info.triton_poi_fused__native_batch_norm_legit_no_training_relu_35,"",@"SHT_CUDA_INFO"
	.sectionflags	@""
	.align	4


	//----- nvinfo : EIATTR_CUDA_API_VERSION
	.align		4
        /*0000*/ 	.byte	0x04, 0x37
        /*0002*/ 	.short	(.L_11 - .L_10)
.L_10:
        /*0004*/ 	.word	0x0000007c


	//----- nvinfo : EIATTR_KPARAM_INFO
	.align		4
.L_11:
        /*0008*/ 	.byte	0x04, 0x17
        /*000a*/ 	.short	(.L_13 - .L_12)
.L_12:
        /*000c*/ 	.word	0x00000000
        /*0010*/ 	.short	0x0007
        /*0012*/ 	.short	0x0034
        /*0014*/ 	.byte	0x00, 0xf0, 0x11, 0x00


	//----- nvinfo : EIATTR_KPARAM_INFO
	.align		4
.L_13:
        /*0018*/ 	.byte	0x04, 0x17
        /*001a*/ 	.short	(.L_15 - .L_14)
.L_14:
        /*001c*/ 	.word	0x00000000
        /*0020*/ 	.short	0x0006
        /*0022*/ 	.short	0x0030
        /*0024*/ 	.byte	0x00, 0xf0, 0x11, 0x00


	//----- nvinfo : EIATTR_KPARAM_INFO
	.align		4
.L_15:
        /*0028*/ 	.byte	0x04, 0x17
        /*002a*/ 	.short	(.L_17 - .L_16)
.L_16:
        /*002c*/ 	.word	0x00000000
        /*0030*/ 	.short	0x0005
        /*0032*/ 	.short	0x0028
        /*0034*/ 	.byte	0x00, 0xf4, 0x21, 0x00


	//----- nvinfo : EIATTR_KPARAM_INFO
	.align		4
.L_17:
        /*0038*/ 	.byte	0x04, 0x17
        /*003a*/ 	.short	(.L_19 - .L_18)
.L_18:
        /*003c*/ 	.word	0x00000000
        /*0040*/ 	.short	0x0004
        /*0042*/ 	.short	0x0020
        /*0044*/ 	.byte	0x00, 0xf4, 0x21, 0x00


	//----- nvinfo : EIATTR_KPARAM_INFO
	.align		4
.L_19:
        /*0048*/ 	.byte	0x04, 0x17
        /*004a*/ 	.short	(.L_21 - .L_20)
.L_20:
        /*004c*/ 	.word	0x00000000
        /*0050*/ 	.short	0x0003
        /*0052*/ 	.short	0x0018
        /*0054*/ 	.byte	0x00, 0xf4, 0x21, 0x00


	//----- nvinfo : EIATTR_KPARAM_INFO
	.align		4
.L_21:
        /*0058*/ 	.byte	0x04, 0x17
        /*005a*/ 	.short	(.L_23 - .L_22)
.L_22:
        /*005c*/ 	.word	0x00000000
        /*0060*/ 	.short	0x0002
        /*0062*/ 	.short	0x0010
        /*0064*/ 	.byte	0x00, 0xf4, 0x21, 0x00


	//----- nvinfo : EIATTR_KPARAM_INFO
	.align		4
.L_23:
        /*0068*/ 	.byte	0x04, 0x17
        /*006a*/ 	.short	(.L_25 - .L_24)
.L_24:
        /*006c*/ 	.word	0x00000000
        /*0070*/ 	.short	0x0001
        /*0072*/ 	.short	0x0008
        /*0074*/ 	.byte	0x00, 0xf4, 0x21, 0x00


	//----- nvinfo : EIATTR_KPARAM_INFO
	.align		4
.L_25:
        /*0078*/ 	.byte	0x04, 0x17
        /*007a*/ 	.short	(.L_27 - .L_26)
.L_26:
        /*007c*/ 	.word	0x00000000
        /*0080*/ 	.short	0x0000
        /*0082*/ 	.short	0x0000
        /*0084*/ 	.byte	0x00, 0xf4, 0x21, 0x00


	//----- nvinfo : EIATTR_SPARSE_MMA_MASK
	.align		4
.L_27:
        /*0088*/ 	.byte	0x03, 0x50
        /*008a*/ 	.short	0x0000


	//----- nvinfo : EIATTR_MAXREG_COUNT
	.align		4
        /*008c*/ 	.byte	0x03, 0x1b
        /*008e*/ 	.short	0x00ff


	//----- nvinfo : EIATTR_EXIT_INSTR_OFFSETS
	.align		4
        /*0090*/ 	.byte	0x04, 0x1c
        /*0092*/ 	.short	(.L_29 - .L_28)


	//   ....[0]....
.L_28:
        /*0094*/ 	.word	0x00001240


	//   ....[1]....
        /*0098*/ 	.word	0x00001310


	//----- nvinfo : EIATTR_REQNTID
	.align		4
.L_29:
        /*009c*/ 	.byte	0x04, 0x10
        /*009e*/ 	.short	(.L_31 - .L_30)
.L_30:
        /*00a0*/ 	.word	0x00000100
        /*00a4*/ 	.word	0x00000001
        /*00a8*/ 	.word	0x00000001


	//----- nvinfo : EIATTR_CBANK_PARAM_SIZE
	.align		4
.L_31:
        /*00ac*/ 	.byte	0x03, 0x19
        /*00ae*/ 	.short	0x0038


	//----- nvinfo : EIATTR_PARAM_CBANK
	.align		4
        /*00b0*/ 	.byte	0x04, 0x0a
        /*00b2*/ 	.short	(.L_33 - .L_32)
	.align		4
.L_32:
        /*00b4*/ 	.word	index@(.nv.constant0.triton_poi_fused__native_batch_norm_legit_no_training_relu_35)
        /*00b8*/ 	.short	0x0210
        /*00ba*/ 	.short	0x0038


	//----- nvinfo : EIATTR_SW_WAR
	.align		4
.L_33:
        /*00bc*/ 	.byte	0x04, 0x36
        /*00be*/ 	.short	(.L_35 - .L_34)
.L_34:
        /*00c0*/ 	.word	0x00000008
.L_35:


//--------------------- .nv.callgraph             --------------------------
	.section	.nv.callgraph,"",@"SHT_CUDA_CALLGRAPH"
	.align	4
	.sectionentsize	8
	.align		4
        /*0000*/ 	.word	0x00000000
	.align		4
        /*0004*/ 	.word	0xffffffff
	.align		4
        /*0008*/ 	.word	0x00000000
	.align		4
        /*000c*/ 	.word	0xfffffffe
	.align		4
        /*0010*/ 	.word	0x00000000
	.align		4
        /*0014*/ 	.word	0xfffffffd
	.align		4
        /*0018*/ 	.word	0x00000000
	.align		4
        /*001c*/ 	.word	0xfffffffc


//--------------------- .nv.constant4             --------------------------
	.section	.nv.constant4,"a",@progbits
	.align	8
	.align		8
.nv.constant4:
        /*0000*/ 	.dword	_$_str
	.align		8
        /*0008*/ 	.dword	_$_str_$_2


//--------------------- .text.triton_poi_fused__native_batch_norm_legit_no_training_relu_35 --------------------------
	.section	.text.triton_poi_fused__native_batch_norm_legit_no_training_relu_35,"ax",@progbits
	.sectionflags	@"SHF_BARRIERS=1"
	.align	128
        .global         triton_poi_fused__native_batch_norm_legit_no_training_relu_35
        .type           triton_poi_fused__native_batch_norm_legit_no_training_relu_35,@function
        .size           triton_poi_fused__native_batch_norm_legit_no_training_relu_35,(.L_x_1 - triton_poi_fused__native_batch_norm_legit_no_training_relu_35)
        .other          triton_poi_fused__native_batch_norm_legit_no_training_relu_35,@"STO_CUDA_ENTRY STV_DEFAULT"
triton_poi_fused__native_batch_norm_legit_no_training_relu_35:
.text.triton_poi_fused__native_batch_norm_legit_no_training_relu_35:
[----:B------:R-:W0:Y:S02]  /*0000*/  LDC R1, c[0x0][0x28] ;  /* 0x00000a00ff017b82 */ /* 0x000e240000000800 */
[----:B------:R-:W1:Y:S01]  /*0010*/  S2R R3, SR_CTAID.Y ;  /* 0x0000000000037919 */ /* 0x000e620000002600 */
[----:B------:R-:W2:Y:S01]  /*0020*/  LDC.64 R30, c[0x0][0x210] ;  /* 0x00008400ff1e7b82 */ /* 0x000ea20000000a00 */
[----:B------:R-:W-:Y:S02]  /*0030*/  CS2R R6, SRZ ;  /* 0x0000000000067805 */ /* 0x000fe4000001ff00 */
[----:B------:R-:W-:Y:S01]  /*0040*/  CS2R R10, SRZ ;  /* 0x00000000000a7805 */ /* 0x000fe2000001ff00 */
[----:B------:R-:W3:Y:S01]  /*0050*/  S2R R8, SR_TID.X ;  /* 0x0000000000087919 */ /* 0x000ee20000002100 */
[----:B------:R-:W-:Y:S01]  /*0060*/  ULDC.64 UR6, c[0x0][0x208] ;  /* 0x0000820000067ab9 */ /* 0x000fe20000000a00 */
[----:B------:R-:W4:Y:S02]  /*0070*/  S2R R21, SR_CTAID.X ;  /* 0x0000000000157919 */ /* 0x000f240000002500 */
[----:B------:R-:W5:Y:S01]  /*0080*/  LDC.64 R26, c[0x0][0x218] ;  /* 0x00008600ff1a7b82 */ /* 0x000f620000000a00 */
[----:B-1----:R-:W-:-:S02]  /*0090*/  IMAD.SHL.U32 R3, R3, 0x40, RZ ;  /* 0x0000004003037824 */ /* 0x002fc400078e00ff */
[----:B---3--:R-:W-:Y:S02]  /*00a0*/  IMAD.SHL.U32 R0, R8, 0x4, RZ ;  /* 0x0000000408007824 */ /* 0x008fe400078e00ff */
[----:B----4-:R-:W-:-:S03]  /*00b0*/  IMAD.SHL.U32 R21, R21, 0x40, RZ ;  /* 0x0000004015157824 */ /* 0x010fc600078e00ff */
[----:B------:R-:W-:-:S04]  /*00c0*/  LOP3.LUT R24, R3, 0x3c, R0, 0xf8, !PT ;  /* 0x0000003c03187812 */ /* 0x000fc800078ef800 */
[C---:B------:R-:W-:Y:S01]  /*00d0*/  ISETP.GE.AND P0, PT, R24.reuse, 0x180, PT ;  /* 0x000001801800780c */ /* 0x040fe20003f06270 */
[----:B------:R-:W-:-:S05]  /*00e0*/  IMAD.HI R2, R24, 0x2aaaaaab, RZ ;  /* 0x2aaaaaab18027827 */ /* 0x000fca00078e02ff */
[----:B------:R-:W-:-:S04]  /*00f0*/  SHF.R.U32.HI R5, RZ, 0x1f, R2 ;  /* 0x0000001fff057819 */ /* 0x000fc80000011602 */
[----:B------:R-:W-:Y:S02]  /*0100*/  LEA.HI.SX32 R15, R2, R5, 0x1c ;  /* 0x00000005020f7211 */ /* 0x000fe400078fe2ff */
[----:B------:R-:W-:Y:S02]  /*0110*/  CS2R R4, SRZ ;  /* 0x0000000000047805 */ /* 0x000fe4000001ff00 */
[----:B------:R-:W-:Y:S02]  /*0120*/  SHF.R.U32.HI R2, RZ, 0x4, R8 ;  /* 0x00000004ff027819 */ /* 0x000fe40000011608 */
[----:B------:R-:W-:Y:S01]  /*0130*/  CS2R R8, SRZ ;  /* 0x0000000000087805 */ /* 0x000fe2000001ff00 */
[----:B------:R-:W-:Y:S01]  /*0140*/  IMAD R24, R15, -0x60, R24 ;  /* 0xffffffa00f187824 */ /* 0x000fe200078e0218 */
[----:B------:R-:W-:-:S03]  /*0150*/  SGXT.U32 R2, R2, 0x4 ;  /* 0x000000040202781a */ /* 0x000fc60000000000 */
[----:B------:R-:W-:Y:S01]  /*0160*/  IMAD R15, R15, 0xd80, R24 ;  /* 0x00000d800f0f7824 */ /* 0x000fe200078e0218 */
[----:B------:R-:W-:Y:S02]  /*0170*/  LOP3.LUT R12, R21, R2, RZ, 0xfc, !PT ;  /* 0x00000002150c7212 */ /* 0x000fe400078efcff */
[----:B------:R-:W-:Y:S02]  /*0180*/  LOP3.LUT R13, R21, 0x10, R2, 0xfe, !PT ;  /* 0x00000010150d7812 */ /* 0x000fe400078efe02 */
[C---:B------:R-:W-:Y:S01]  /*0190*/  ISETP.LT.AND P1, PT, R12.reuse, 0x24, !P0 ;  /* 0x000000240c00780c */ /* 0x040fe20004721270 */
[--C-:B------:R-:W-:Y:S01]  /*01a0*/  IMAD R19, R12, 0x60, R15.reuse ;  /* 0x000000600c137824 */ /* 0x100fe200078e020f */
[C---:B------:R-:W-:Y:S01]  /*01b0*/  ISETP.LT.AND P2, PT, R13.reuse, 0x24, !P0 ;  /* 0x000000240d00780c */ /* 0x040fe20004741270 */
[----:B------:R-:W-:Y:S01]  /*01c0*/  IMAD R23, R13, 0x60, R15 ;  /* 0x000000600d177824 */ /* 0x000fe200078e020f */
[----:B------:R-:W-:Y:S01]  /*01d0*/  LOP3.LUT R29, R21, 0x20, R2, 0xfe, !PT ;  /* 0x00000020151d7812 */ /* 0x000fe200078efe02 */
[----:B--2---:R-:W-:Y:S01]  /*01e0*/  IMAD.WIDE R18, R19, 0x4, R30 ;  /* 0x0000000413127825 */ /* 0x004fe200078e021e */
[----:B------:R-:W-:-:S02]  /*01f0*/  LOP3.LUT R14, R21, 0x30, R2, 0xfe, !PT ;  /* 0x00000030150e7812 */ /* 0x000fc400078efe02 */
[C---:B------:R-:W-:Y:S01]  /*0200*/  ISETP.LT.AND P3, PT, R29.reuse, 0x24, !P0 ;  /* 0x000000241d00780c */ /* 0x040fe20004761270 */
[----:B------:R-:W-:Y:S01]  /*0210*/  IMAD R29, R29, 0x60, R15 ;  /* 0x000000601d1d7824 */ /* 0x000fe200078e020f */
[C---:B------:R-:W-:Y:S01]  /*0220*/  ISETP.LT.AND P4, PT, R14.reuse, 0x24, !P0 ;  /* 0x000000240e00780c */ /* 0x040fe20004781270 */
[----:B------:R-:W-:Y:S01]  /*0230*/  IMAD.WIDE R22, R23, 0x4, R30 ;  /* 0x0000000417167825 */ /* 0x000fe200078e021e */
[----:B------:R-:W-:Y:S01]  /*0240*/  LOP3.LUT R0, R21, 0x3c, R0, 0xf8, !PT ;  /* 0x0000003c15007812 */ /* 0x000fe200078ef800 */
[----:B------:R1:W2:Y:S02]  /*0250*/  @P1 LDG.E.EL.128 R4, desc[UR6][R18.64] ;  /* 0x0000000612041981 */ /* 0x0002a4000c2e1d00 */
[----:B------:R-:W-:Y:S02]  /*0260*/  IMAD R17, R14, 0x60, R15 ;  /* 0x000000600e117824 */ /* 0x000fe400078e020f */
[----:B------:R-:W-:Y:S01]  /*0270*/  IMAD.WIDE R28, R29, 0x4, R30 ;  /* 0x000000041d1c7825 */ /* 0x000fe200078e021e */
[----:B------:R3:W4:Y:S01]  /*0280*/  @P2 LDG.E.EL.128 R8, desc[UR6][R22.64] ;  /* 0x0000000616082981 */ /* 0x000722000c2e1d00 */
[----:B------:R-:W-:-:S02]  /*0290*/  CS2R R12, SRZ ;  /* 0x00000000000c7805 */ /* 0x000fc4000001ff00 */
[----:B------:R-:W-:Y:S01]  /*02a0*/  CS2R R14, SRZ ;  /* 0x00000000000e7805 */ /* 0x000fe2000001ff00 */
[----:B------:R-:W-:Y:S01]  /*02b0*/  IMAD.WIDE R30, R17, 0x4, R30 ;  /* 0x00000004111e7825 */ /* 0x000fe200078e021e */
[----:B------:R-:W-:Y:S02]  /*02c0*/  CS2R R16, SRZ ;  /* 0x0000000000107805 */ /* 0x000fe4000001ff00 */
[----:B-1----:R-:W-:Y:S02]  /*02d0*/  CS2R R18, SRZ ;  /* 0x0000000000127805 */ /* 0x002fe4000001ff00 */
[----:B------:R-:W-:Y:S01]  /*02e0*/  CS2R R20, SRZ ;  /* 0x0000000000147805 */ /* 0x000fe2000001ff00 */
[----:B-----5:R-:W-:Y:S01]  /*02f0*/  IMAD.WIDE R26, R24, 0x4, R26 ;  /* 0x00000004181a7825 */ /* 0x020fe200078e021a */
[----:B------:R1:W5:Y:S01]  /*0300*/  @P3 LDG.E.EL.128 R12, desc[UR6][R28.64] ;  /* 0x000000061c0c3981 */ /* 0x000362000c2e1d00 */
[----:B---3--:R-:W-:-:S03]  /*0310*/  CS2R R22, SRZ ;  /* 0x0000000000167805 */ /* 0x008fc6000001ff00 */
[----:B------:R-:W3:Y:S04]  /*0320*/  @P4 LDG.E.EL.128 R16, desc[UR6][R30.64] ;  /* 0x000000061e104981 */ /* 0x000ee8000c2e1d00 */
[----:B------:R-:W2:Y:S01]  /*0330*/  @!P0 LDG.E.EL.128 R20, desc[UR6][R26.64] ;  /* 0x000000061a148981 */ /* 0x000ea2000c2e1d00 */
[----:B-1----:R-:W1:Y:S02]  /*0340*/  LDC.64 R28, c[0x0][0x220] ;  /* 0x00008800ff1c7b82 */ /* 0x002e640000000a00 */
[----:B-1----:R-:W-:-:S04]  /*0350*/  IMAD.WIDE R28, R24, 0x4, R28 ;  /* 0x00000004181c7825 */ /* 0x002fc800078e021c */
[C---:B--2---:R-:W-:Y:S01]  /*0360*/  FADD R4, -R20.reuse, R4 ;  /* 0x0000000414047221 */ /* 0x044fe20000000100 */
[C---:B----4-:R-:W-:Y:S01]  /*0370*/  FADD R25, -R20.reuse, R8 ;  /* 0x0000000814197221 */ /* 0x050fe20000000100 */
[C---:B-----5:R-:W-:Y:S01]  /*0380*/  FADD R12, -R20.reuse, R12 ;  /* 0x0000000c140c7221 */ /* 0x060fe20000000100 */
[----:B---3--:R-:W-:Y:S01]  /*0390*/  FADD R16, -R20, R16 ;  /* 0x0000001014107221 */ /* 0x008fe20000000100 */
[C---:B------:R-:W-:Y:S01]  /*03a0*/  FADD R5, -R21.reuse, R5 ;  /* 0x0000000515057221 */ /* 0x040fe20000000100 */
[C---:B------:R-:W-:Y:S01]  /*03b0*/  FADD R20, -R21.reuse, R9 ;  /* 0x0000000915147221 */ /* 0x040fe20000000100 */
[C---:B------:R-:W-:Y:S01]  /*03c0*/  FADD R13, -R21.reuse, R13 ;  /* 0x0000000d150d7221 */ /* 0x040fe20000000100 */
[----:B------:R-:W-:Y:S01]  /*03d0*/  FADD R17, -R21, R17 ;  /* 0x0000001115117221 */ /* 0x000fe20000000100 */
[----:B------:R-:W-:Y:S01]  /*03e0*/  FADD R21, -R22, R10 ;  /* 0x0000000a16157221 */ /* 0x000fe20000000100 */
[----:B------:R-:W-:Y:S01]  /*03f0*/  FADD R26, -R23, R11 ;  /* 0x0000000b171a7221 */ /* 0x000fe20000000100 */
[----:B------:R-:W-:-:S02]  /*0400*/  CS2R R8, SRZ ;  /* 0x0000000000087805 */ /* 0x000fc4000001ff00 */
[----:B------:R-:W-:-:S06]  /*0410*/  CS2R R10, SRZ ;  /* 0x00000000000a7805 */ /* 0x000fcc000001ff00 */
[----:B------:R-:W2:Y:S01]  /*0420*/  @!P0 LDG.E.EL.128 R8, desc[UR6][R28.64] ;  /* 0x000000061c088981 */ /* 0x000ea2000c2e1d00 */
[C---:B------:R-:W-:Y:S01]  /*0430*/  FADD R6, -R22.reuse, R6 ;  /* 0x0000000616067221 */ /* 0x040fe20000000100 */
[C---:B------:R-:W-:Y:S01]  /*0440*/  FADD R14, -R22.reuse, R14 ;  /* 0x0000000e160e7221 */ /* 0x040fe20000000100 */
[----:B------:R-:W-:Y:S01]  /*0450*/  FADD R18, -R22, R18 ;  /* 0x0000001216127221 */ /* 0x000fe20000000100 */
[C---:B------:R-:W-:Y:S01]  /*0460*/  FADD R22, -R23.reuse, R7 ;  /* 0x0000000717167221 */ /* 0x040fe20000000100 */
[C---:B------:R-:W-:Y:S01]  /*0470*/  FADD R7, -R23.reuse, R19 ;  /* 0x0000001317077221 */ /* 0x040fe20000000100 */
[----:B------:R-:W-:Y:S01]  /*0480*/  FADD R15, -R23, R15 ;  /* 0x0000000f170f7221 */ /* 0x000fe20000000100 */
[----:B--2---:R-:W-:-:S04]  /*0490*/  FADD R27, R8, 0.0010000000474974513054 ;  /* 0x3a83126f081b7421 */ /* 0x004fc80000000000 */
[----:B------:R-:W1:Y:S01]  /*04a0*/  MUFU.SQRT R8, R27 ;  /* 0x0000001b00087308 */ /* 0x000e620000002000 */
[----:B------:R-:W-:Y:S01]  /*04b0*/  FADD R19, R10, 0.0010000000474974513054 ;  /* 0x3a83126f0a137421 */ /* 0x000fe20000000000 */
[----:B------:R-:W-:-:S06]  /*04c0*/  FADD R11, R11, 0.0010000000474974513054 ;  /* 0x3a83126f0b0b7421 */ /* 0x000fcc0000000000 */
[----:B------:R-:W2:Y:S01]  /*04d0*/  MUFU.SQRT R30, R11 ;  /* 0x0000000b001e7308 */ /* 0x000ea20000002000 */
[----:B-1----:R-:W-:-:S07]  /*04e0*/  FSETP.GT.AND P6, PT, R8, 8.50705917302346158658e+37, PT ;  /* 0x7e8000000800780b */ /* 0x002fce0003fc4000 */
[----:B------:R-:W1:Y:S01]  /*04f0*/  MUFU.SQRT R19, R19 ;  /* 0x0000001300137308 */ /* 0x000e620000002000 */
[----:B------:R-:W-:Y:S01]  /*0500*/  FSETP.GEU.AND P1, PT, R8, 1.175494350822287508e-38, PT ;  /* 0x008000000800780b */ /* 0x000fe20003f2e000 */
[----:B------:R-:W-:Y:S02]  /*0510*/  IMAD.MOV.U32 R10, RZ, RZ, 0x3e800000 ;  /* 0x3e800000ff0a7424 */ /* 0x000fe400078e00ff */
[----:B------:R-:W-:-:S03]  /*0520*/  FADD R9, R9, 0.0010000000474974513054 ;  /* 0x3a83126f09097421 */ /* 0x000fc60000000000 */
[----:B------:R-:W-:Y:S01]  /*0530*/  FSEL R28, R10, 1, P6 ;  /* 0x3f8000000a1c7808 */ /* 0x000fe20003000000 */
[----:B------:R-:W-:Y:S01]  /*0540*/  @P6 FMUL R8, R8, 0.25 ;  /* 0x3e80000008086820 */ /* 0x000fe20000400000 */
[----:B--2---:R-:W-:Y:S02]  /*0550*/  FSETP.GT.AND P6, PT, R30, 8.50705917302346158658e+37, PT ;  /* 0x7e8000001e00780b */ /* 0x004fe40003fc4000 */
[----:B-1----:R-:W-:-:S03]  /*0560*/  FSETP.GT.AND P4, PT, R19, 8.50705917302346158658e+37, PT ;  /* 0x7e8000001300780b */ /* 0x002fc60003f84000 */
[----:B------:R-:W-:Y:S01]  /*0570*/  @!P1 FMUL R8, R8, 16777216 ;  /* 0x4b80000008089820 */ /* 0x000fe20000400000 */
[----:B------:R-:W-:Y:S01]  /*0580*/  @!P1 FMUL R28, R28, 16777216 ;  /* 0x4b8000001c1c9820 */ /* 0x000fe20000400000 */
[----:B------:R-:W-:Y:S01]  /*0590*/  FSETP.GEU.AND P1, PT, R30, 1.175494350822287508e-38, PT ;  /* 0x008000001e00780b */ /* 0x000fe20003f2e000 */
[----:B------:R-:W1:Y:S01]  /*05a0*/  MUFU.SQRT R23, R9 ;  /* 0x0000000900177308 */ /* 0x000e620000002000 */
[----:B------:R-:W-:-:S04]  /*05b0*/  FSETP.GEU.AND P5, PT, R19, 1.175494350822287508e-38, PT ;  /* 0x008000001300780b */ /* 0x000fc80003fae000 */
[----:B------:R-:W-:-:S03]  /*05c0*/  @P6 FMUL R30, R30, 0.25 ;  /* 0x3e8000001e1e6820 */ /* 0x000fc60000400000 */
[----:B------:R-:W2:Y:S01]  /*05d0*/  MUFU.RCP R9, R8 ;  /* 0x0000000800097308 */ /* 0x000ea20000001000 */
[----:B------:R-:W-:-:S03]  /*05e0*/  @P4 FMUL R19, R19, 0.25 ;  /* 0x3e80000013134820 */ /* 0x000fc60000400000 */
[----:B------:R-:W-:Y:S02]  /*05f0*/  @!P1 FMUL R30, R30, 16777216 ;  /* 0x4b8000001e1e9820 */ /* 0x000fe40000400000 */
[----:B------:R-:W-:Y:S01]  /*0600*/  @!P5 FMUL R19, R19, 16777216 ;  /* 0x4b8000001313d820 */ /* 0x000fe20000400000 */
[----:B-1----:R-:W-:-:S03]  /*0610*/  FSETP.GT.AND P2, PT, R23, 8.50705917302346158658e+37, PT ;  /* 0x7e8000001700780b */ /* 0x002fc60003f44000 */
[----:B------:R-:W1:Y:S01]  /*0620*/  MUFU.RCP R27, R19 ;  /* 0x00000013001b7308 */ /* 0x000e620000001000 */
[----:B------:R-:W-:Y:S02]  /*0630*/  FSETP.GEU.AND P3, PT, R23, 1.175494350822287508e-38, PT ;  /* 0x008000001700780b */ /* 0x000fe40003f6e000 */
[----:B------:R-:W-:-:S05]  /*0640*/  FSEL R11, R10, 1, P6 ;  /* 0x3f8000000a0b7808 */ /* 0x000fca0003000000 */
[----:B------:R-:W3:Y:S01]  /*0650*/  MUFU.RCP R30, R30 ;  /* 0x0000001e001e7308 */ /* 0x000ee20000001000 */
[----:B--2---:R-:W-:Y:S01]  /*0660*/  FMUL R9, R9, R28 ;  /* 0x0000001c09097220 */ /* 0x004fe20000400000 */
[----:B------:R-:W-:Y:S01]  /*0670*/  FSEL R28, R10, 1, P4 ;  /* 0x3f8000000a1c7808 */ /* 0x000fe20002000000 */
[----:B------:R-:W-:Y:S01]  /*0680*/  @P2 FMUL R23, R23, 0.25 ;  /* 0x3e80000017172820 */ /* 0x000fe20000400000 */
[----:B------:R-:W-:-:S03]  /*0690*/  @!P1 FMUL R11, R11, 16777216 ;  /* 0x4b8000000b0b9820 */ /* 0x000fc60000400000 */
[----:B------:R-:W-:Y:S01]  /*06a0*/  @!P5 FMUL R28, R28, 16777216 ;  /* 0x4b8000001c1cd820 */ /* 0x000fe20000400000 */
[----:B------:R-:W-:Y:S01]  /*06b0*/  @!P3 FMUL R23, R23, 16777216 ;  /* 0x4b8000001717b820 */ /* 0x000fe20000400000 */
[----:B------:R-:W-:Y:S02]  /*06c0*/  FSEL R8, R10, 1, P2 ;  /* 0x3f8000000a087808 */ /* 0x000fe40001000000 */
[----:B-1----:R-:W-:Y:S01]  /*06d0*/  FMUL R27, R27, R28 ;  /* 0x0000001c1b1b7220 */ /* 0x002fe20000400000 */
[----:B---3--:R-:W-:Y:S02]  /*06e0*/  FMUL R28, R30, R11 ;  /* 0x0000000b1e1c7220 */ /* 0x008fe40000400000 */
[----:B------:R-:W1:Y:S01]  /*06f0*/  LDC.64 R10, c[0x0][0x228] ;  /* 0x00008a00ff0a7b82 */ /* 0x000e620000000a00 */
[----:B------:R-:W2:Y:S01]  /*0700*/  MUFU.RCP R23, R23 ;  /* 0x0000001700177308 */ /* 0x000ea20000001000 */
[----:B------:R-:W-:-:S06]  /*0710*/  @!P3 FMUL R8, R8, 16777216 ;  /* 0x4b8000000808b820 */ /* 0x000fcc0000400000 */
[----:B------:R-:W3:Y:S01]  /*0720*/  LDC.64 R30, c[0x0][0x230] ;  /* 0x00008c00ff1e7b82 */ /* 0x000ee20000000a00 */
[C---:B------:R-:W-:Y:S01]  /*0730*/  FMUL R19, R28.reuse, R26 ;  /* 0x0000001a1c137220 */ /* 0x040fe20000400000 */
[C---:B------:R-:W-:Y:S01]  /*0740*/  FMUL R7, R28.reuse, R7 ;  /* 0x000000071c077220 */ /* 0x040fe20000400000 */
[C---:B------:R-:W-:Y:S01]  /*0750*/  FMUL R22, R28.reuse, R22 ;  /* 0x000000161c167220 */ /* 0x040fe20000400000 */
[C---:B------:R-:W-:Y:S01]  /*0760*/  FMUL R18, R27.reuse, R18 ;  /* 0x000000121b127220 */ /* 0x040fe20000400000 */
[----:B------:R-:W-:Y:S01]  /*0770*/  FMUL R26, R27, R14 ;  /* 0x0000000e1b1a7220 */ /* 0x000fe20000400000 */
[----:B--2---:R-:W-:Y:S01]  /*0780*/  FMUL R8, R23, R8 ;  /* 0x0000000817087220 */ /* 0x004fe20000400000 */
[----:B------:R-:W-:Y:S01]  /*0790*/  FMUL R23, R28, R15 ;  /* 0x0000000f1c177220 */ /* 0x000fe20000400000 */
[C---:B------:R-:W-:Y:S01]  /*07a0*/  FMUL R21, R27.reuse, R21 ;  /* 0x000000151b157220 */ /* 0x040fe20000400000 */
[----:B------:R-:W-:Y:S01]  /*07b0*/  FMUL R6, R27, R6 ;  /* 0x000000061b067220 */ /* 0x000fe20000400000 */
[C---:B------:R-:W-:Y:S01]  /*07c0*/  FMUL R27, R8.reuse, R13 ;  /* 0x0000000d081b7220 */ /* 0x040fe20000400000 */
[C---:B------:R-:W-:Y:S01]  /*07d0*/  FMUL R28, R9.reuse, R12 ;  /* 0x0000000c091c7220 */ /* 0x040fe20000400000 */
[C---:B------:R-:W-:Y:S01]  /*07e0*/  FMUL R17, R8.reuse, R17 ;  /* 0x0000001108117220 */ /* 0x040fe20000400000 */
[C---:B------:R-:W-:Y:S01]  /*07f0*/  FMUL R20, R8.reuse, R20 ;  /* 0x0000001408147220 */ /* 0x040fe20000400000 */
[----:B------:R-:W-:Y:S01]  /*0800*/  FMUL R5, R8, R5 ;  /* 0x0000000508057220 */ /* 0x000fe20000400000 */
[C---:B------:R-:W-:Y:S01]  /*0810*/  FMUL R16, R9.reuse, R16 ;  /* 0x0000001009107220 */ /* 0x040fe20000400000 */
[C---:B------:R-:W-:Y:S01]  /*0820*/  FMUL R25, R9.reuse, R25 ;  /* 0x0000001909197220 */ /* 0x040fe20000400000 */
[----:B------:R-:W-:Y:S01]  /*0830*/  FMUL R4, R9, R4 ;  /* 0x0000000409047220 */ /* 0x000fe20000400000 */
[----:B-1----:R-:W-:Y:S01]  /*0840*/  IMAD.WIDE R12, R24, 0x4, R10 ;  /* 0x00000004180c7825 */ /* 0x002fe200078e020a */
[----:B------:R-:W-:-:S02]  /*0850*/  CS2R R8, SRZ ;  /* 0x0000000000087805 */ /* 0x000fc4000001ff00 */
[----:B------:R-:W-:Y:S02]  /*0860*/  CS2R R10, SRZ ;  /* 0x00000000000a7805 */ /* 0x000fe4000001ff00 */
[----:B------:R-:W-:Y:S01]  /*0870*/  CS2R R14, SRZ ;  /* 0x00000000000e7805 */ /* 0x000fe2000001ff00 */
[----:B---3--:R-:W-:-:S03]  /*0880*/  IMAD.WIDE R30, R24, 0x4, R30 ;  /* 0x00000004181e7825 */ /* 0x008fc600078e021e */
[----:B------:R1:W2:Y:S02]  /*0890*/  @!P0 LDG.E.EL.128 R8, desc[UR6][R12.64] ;  /* 0x000000060c088981 */ /* 0x0002a4000c2e1d00 */
[----:B-1----:R-:W-:-:S06]  /*08a0*/  CS2R R12, SRZ ;  /* 0x00000000000c7805 */ /* 0x002fcc000001ff00 */
[----:B------:R-:W2:Y:S01]  /*08b0*/  @!P0 LDG.E.EL.128 R12, desc[UR6][R30.64] ;  /* 0x000000061e0c8981 */ /* 0x000ea2000c2e1d00 */
[----:B------:R-:W1:Y:S01]  /*08c0*/  S2UR UR5, SR_CgaCtaId ;  /* 0x00000000000579c3 */ /* 0x000e620000008800 */
[----:B------:R-:W-:Y:S02]  /*08d0*/  UMOV UR4, 0x400 ;  /* 0x0000040000047882 */ /* 0x000fe40000000000 */
[----:B-1----:R-:W-:Y:S01]  /*08e0*/  UPRMT UR4, UR5, 0x654, UR4 ;  /* 0x0000065405047896 */ /* 0x002fe20008000004 */
[-CC-:B--2---:R-:W-:Y:S01]  /*08f0*/  FFMA R4, R4, R8.reuse, R12.reuse ;  /* 0x0000000804047223 */ /* 0x184fe2000000000c */
[-CC-:B------:R-:W-:Y:S01]  /*0900*/  FFMA R25, R25, R8.reuse, R12.reuse ;  /* 0x0000000819197223 */ /* 0x180fe2000000000c */
[-CC-:B------:R-:W-:Y:S01]  /*0910*/  FFMA R28, R28, R8.reuse, R12.reuse ;  /* 0x000000081c1c7223 */ /* 0x180fe2000000000c */
[----:B------:R-:W-:Y:S02]  /*0920*/  FFMA R16, R16, R8, R12 ;  /* 0x0000000810107223 */ /* 0x000fe4000000000c */
[----:B------:R-:W1:Y:S01]  /*0930*/  S2R R8, SR_TID.X ;  /* 0x0000000000087919 */ /* 0x000e620000002100 */
[-CC-:B------:R-:W-:Y:S01]  /*0940*/  FFMA R5, R5, R9.reuse, R13.reuse ;  /* 0x0000000905057223 */ /* 0x180fe2000000000d */
[-CC-:B------:R-:W-:Y:S01]  /*0950*/  FFMA R20, R20, R9.reuse, R13.reuse ;  /* 0x0000000914147223 */ /* 0x180fe2000000000d */
[-CC-:B------:R-:W-:Y:S01]  /*0960*/  FFMA R27, R27, R9.reuse, R13.reuse ;  /* 0x000000091b1b7223 */ /* 0x180fe2000000000d */
[----:B------:R-:W-:Y:S01]  /*0970*/  FFMA R17, R17, R9, R13 ;  /* 0x0000000911117223 */ /* 0x000fe2000000000d */
[-CC-:B------:R-:W-:Y:S01]  /*0980*/  FFMA R6, R6, R10.reuse, R14.reuse ;  /* 0x0000000a06067223 */ /* 0x180fe2000000000e */
[-CC-:B------:R-:W-:Y:S01]  /*0990*/  FFMA R21, R21, R10.reuse, R14.reuse ;  /* 0x0000000a15157223 */ /* 0x180fe2000000000e */
[-CC-:B------:R-:W-:Y:S01]  /*09a0*/  FFMA R26, R26, R10.reuse, R14.reuse ;  /* 0x0000000a1a1a7223 */ /* 0x180fe2000000000e */
[----:B------:R-:W-:Y:S01]  /*09b0*/  FFMA R18, R18, R10, R14 ;  /* 0x0000000a12127223 */ /* 0x000fe2000000000e */
[-CC-:B------:R-:W-:Y:S01]  /*09c0*/  FFMA R22, R22, R11.reuse, R15.reuse ;  /* 0x0000000b16167223 */ /* 0x180fe2000000000f */
[-CC-:B------:R-:W-:Y:S01]  /*09d0*/  FFMA R19, R19, R11.reuse, R15.reuse ;  /* 0x0000000b13137223 */ /* 0x180fe2000000000f */
[-CC-:B------:R-:W-:Y:S01]  /*09e0*/  FFMA R23, R23, R11.reuse, R15.reuse ;  /* 0x0000000b17177223 */ /* 0x180fe2000000000f */
[----:B------:R-:W-:-:S02]  /*09f0*/  FFMA R7, R7, R11, R15 ;  /* 0x0000000b07077223 */ /* 0x000fc4000000000f */
[----:B------:R-:W-:Y:S02]  /*0a00*/  FSETP.GEU.AND P0, PT, R22, RZ, PT ;  /* 0x000000ff1600720b */ /* 0x000fe40003f0e000 */
[----:B-1----:R-:W-:Y:S02]  /*0a10*/  SHF.L.U32 R9, R8, 0x8, RZ ;  /* 0x0000000808097819 */ /* 0x002fe400000006ff */
[----:B------:R-:W-:Y:S02]  /*0a20*/  SHF.R.U32.HI R10, RZ, 0x4, R8 ;  /* 0x00000004ff0a7819 */ /* 0x000fe40000011608 */
[----:B------:R-:W-:Y:S02]  /*0a30*/  LOP3.LUT R9, R9, 0xf00, RZ, 0xc0, !PT ;  /* 0x00000f0009097812 */ /* 0x000fe400078ec0ff */
[----:B------:R-:W-:Y:S02]  /*0a40*/  SGXT.U32 R10, R10, 0x4 ;  /* 0x000000040a0a781a */ /* 0x000fe40000000000 */
[----:B------:R-:W-:-:S02]  /*0a50*/  LOP3.LUT R12, R9, 0x40, RZ, 0xfc, !PT ;  /* 0x00000040090c7812 */ /* 0x000fc400078efcff */
[C---:B------:R-:W-:Y:S02]  /*0a60*/  LOP3.LUT R13, R9.reuse, 0x80, RZ, 0xfc, !PT ;  /* 0x00000080090d7812 */ /* 0x040fe400078efcff */
[C---:B------:R-:W-:Y:S02]  /*0a70*/  LOP3.LUT R10, R9.reuse, R10, RZ, 0xfc, !PT ;  /* 0x0000000a090a7212 */ /* 0x040fe400078efcff */
[C---:B------:R-:W-:Y:S02]  /*0a80*/  LOP3.LUT R14, R9.reuse, 0xc0, RZ, 0xfc, !PT ;  /* 0x000000c0090e7812 */ /* 0x040fe400078efcff */
[----:B------:R-:W-:Y:S02]  /*0a90*/  LEA.HI R11, R9, UR4, RZ, 0x1c ;  /* 0x00000004090b7c11 */ /* 0x000fe4000f8fe0ff */
[----:B------:R-:W-:Y:S02]  /*0aa0*/  LEA.HI R9, R12, UR4, RZ, 0x1c ;  /* 0x000000040c097c11 */ /* 0x000fe4000f8fe0ff */
[----:B------:R-:W-:-:S03]  /*0ab0*/  LEA.HI R13, R13, UR4, RZ, 0x1c ;  /* 0x000000040d0d7c11 */ /* 0x000fc6000f8fe0ff */
[----:B------:R-:W-:Y:S01]  /*0ac0*/  IMAD R12, R10, 0x4, R9 ;  /* 0x000000040a0c7824 */ /* 0x000fe200078e0209 */
[----:B------:R-:W-:Y:S01]  /*0ad0*/  FSETP.GEU.AND P1, PT, R6, RZ, PT ;  /* 0x000000ff0600720b */ /* 0x000fe20003f2e000 */
[----:B------:R-:W-:Y:S01]  /*0ae0*/  IMAD R9, R10, 0x4, R13 ;  /* 0x000000040a097824 */ /* 0x000fe200078e020d */
[----:B------:R-:W-:Y:S02]  /*0af0*/  FSEL R13, R22, RZ, P0 ;  /* 0x000000ff160d7208 */ /* 0x000fe40000000000 */
[----:B------:R-:W-:Y:S02]  /*0b00*/  FSETP.GEU.AND P0, PT, R25, RZ, PT ;  /* 0x000000ff1900720b */ /* 0x000fe40003f0e000 */
[----:B------:R-:W-:Y:S02]  /*0b10*/  FSETP.GEU.AND P3, PT, R4, RZ, PT ;  /* 0x000000ff0400720b */ /* 0x000fe40003f6e000 */
[----:B------:R-:W-:Y:S02]  /*0b20*/  LEA.HI R15, R14, UR4, RZ, 0x1c ;  /* 0x000000040e0f7c11 */ /* 0x000fe4000f8fe0ff */
[----:B------:R-:W-:-:S02]  /*0b30*/  FSETP.GEU.AND P2, PT, R5, RZ, PT ;  /* 0x000000ff0500720b */ /* 0x000fc40003f4e000 */
[----:B------:R-:W-:Y:S02]  /*0b40*/  FSEL R6, R6, RZ, P1 ;  /* 0x000000ff06067208 */ /* 0x000fe40000800000 */
[----:B------:R-:W-:Y:S02]  /*0b50*/  FSETP.GEU.AND P1, PT, R19, RZ, PT ;  /* 0x000000ff1300720b */ /* 0x000fe40003f2e000 */
[----:B------:R-:W-:Y:S01]  /*0b60*/  FSEL R14, R25, RZ, P0 ;  /* 0x000000ff190e7208 */ /* 0x000fe20000000000 */
[----:B------:R-:W-:Y:S01]  /*0b70*/  IMAD R11, R10, 0x4, R11 ;  /* 0x000000040a0b7824 */ /* 0x000fe200078e020b */
[----:B------:R-:W-:Y:S02]  /*0b80*/  FSETP.GEU.AND P0, PT, R28, RZ, PT ;  /* 0x000000ff1c00720b */ /* 0x000fe40003f0e000 */
[----:B------:R-:W-:Y:S02]  /*0b90*/  FSEL R4, R4, RZ, P3 ;  /* 0x000000ff04047208 */ /* 0x000fe40001800000 */
[----:B------:R-:W-:-:S02]  /*0ba0*/  FSEL R5, R5, RZ, P2 ;  /* 0x000000ff05057208 */ /* 0x000fc40001000000 */
[----:B------:R-:W-:Y:S02]  /*0bb0*/  FSETP.GEU.AND P3, PT, R20, RZ, PT ;  /* 0x000000ff1400720b */ /* 0x000fe40003f6e000 */
[----:B------:R-:W-:Y:S02]  /*0bc0*/  FSETP.GEU.AND P2, PT, R21, RZ, PT ;  /* 0x000000ff1500720b */ /* 0x000fe40003f4e000 */
[----:B------:R-:W-:Y:S02]  /*0bd0*/  FSEL R19, R19, RZ, P1 ;  /* 0x000000ff13137208 */ /* 0x000fe40000800000 */
[----:B------:R-:W-:Y:S02]  /*0be0*/  LEA R10, R10, R15, 0x2 ;  /* 0x0000000f0a0a7211 */ /* 0x000fe400078e10ff */
[----:B------:R-:W-:Y:S02]  /*0bf0*/  FSEL R28, R28, RZ, P0 ;  /* 0x000000ff1c1c7208 */ /* 0x000fe40000000000 */
[----:B------:R-:W-:Y:S01]  /*0c00*/  FSETP.GEU.AND P1, PT, R27, RZ, PT ;  /* 0x000000ff1b00720b */ /* 0x000fe20003f2e000 */
[----:B------:R1:W-:Y:S01]  /*0c10*/  STS [R11], R4 ;  /* 0x000000040b007388 */ /* 0x0003e20000000800 */
[----:B------:R-:W-:-:S02]  /*0c20*/  FSETP.GEU.AND P0, PT, R26, RZ, PT ;  /* 0x000000ff1a00720b */ /* 0x000fc40003f0e000 */
[----:B------:R-:W-:Y:S01]  /*0c30*/  FSEL R15, R20, RZ, P3 ;  /* 0x000000ff140f7208 */ /* 0x000fe20001800000 */
[----:B------:R-:W-:Y:S01]  /*0c40*/  STS [R12+0x100], R5 ;  /* 0x000100050c007388 */ /* 0x000fe20000000800 */
[----:B------:R-:W-:Y:S02]  /*0c50*/  FSEL R27, R27, RZ, P1 ;  /* 0x000000ff1b1b7208 */ /* 0x000fe40000800000 */
[----:B------:R-:W-:Y:S01]  /*0c60*/  FSETP.GEU.AND P1, PT, R16, RZ, PT ;  /* 0x000000ff1000720b */ /* 0x000fe20003f2e000 */
[----:B------:R-:W-:Y:S01]  /*0c70*/  STS [R9+0x200], R6 ;  /* 0x0002000609007388 */ /* 0x000fe20000000800 */
[----:B-1----:R-:W-:-:S03]  /*0c80*/  FSEL R4, R21, RZ, P2 ;  /* 0x000000ff15047208 */ /* 0x002fc60001000000 */
[----:B------:R-:W-:Y:S01]  /*0c90*/  STS [R10+0x300], R13 ;  /* 0x0003000d0a007388 */ /* 0x000fe20000000800 */
[----:B------:R-:W-:Y:S02]  /*0ca0*/  FSEL R26, R26, RZ, P0 ;  /* 0x000000ff1a1a7208 */ /* 0x000fe40000000000 */
[----:B------:R-:W-:Y:S01]  /*0cb0*/  FSETP.GEU.AND P0, PT, R17, RZ, PT ;  /* 0x000000ff1100720b */ /* 0x000fe20003f0e000 */
[----:B------:R-:W-:Y:S01]  /*0cc0*/  STS [R11+0x40], R14 ;  /* 0x0000400e0b007388 */ /* 0x000fe20000000800 */
[----:B------:R-:W-:-:S03]  /*0cd0*/  FSETP.GEU.AND P2, PT, R23, RZ, PT ;  /* 0x000000ff1700720b */ /* 0x000fc60003f4e000 */
[----:B------:R-:W-:Y:S01]  /*0ce0*/  STS [R12+0x140], R15 ;  /* 0x0001400f0c007388 */ /* 0x000fe20000000800 */
[----:B------:R-:W-:-:S03]  /*0cf0*/  FSEL R17, R17, RZ, P0 ;  /* 0x000000ff11117208 */ /* 0x000fc60000000000 */
[----:B------:R1:W-:Y:S01]  /*0d00*/  STS [R9+0x240], R4 ;  /* 0x0002400409007388 */ /* 0x0003e20000000800 */
[----:B------:R-:W-:Y:S02]  /*0d10*/  FSEL R23, R23, RZ, P2 ;  /* 0x000000ff17177208 */ /* 0x000fe40001000000 */
[C---:B------:R-:W-:Y:S01]  /*0d20*/  FSETP.GEU.AND P0, PT, R7.reuse, RZ, PT ;  /* 0x000000ff0700720b */ /* 0x040fe20003f0e000 */
[----:B------:R-:W-:Y:S01]  /*0d30*/  STS [R10+0x340], R19 ;  /* 0x000340130a007388 */ /* 0x000fe20000000800 */
[----:B-1----:R-:W-:Y:S02]  /*0d40*/  FSEL R4, R16, RZ, P1 ;  /* 0x000000ff10047208 */ /* 0x002fe40000800000 */
[----:B------:R-:W-:Y:S01]  /*0d50*/  FSETP.GEU.AND P1, PT, R18, RZ, PT ;  /* 0x000000ff1200720b */ /* 0x000fe20003f2e000 */
[----:B------:R-:W-:Y:S01]  /*0d60*/  STS [R11+0x80], R28 ;  /* 0x0000801c0b007388 */ /* 0x000fe20000000800 */
[----:B------:R-:W-:Y:S01]  /*0d70*/  IMAD.SHL.U32 R16, R8, 0x4, RZ ;  /* 0x0000000408107824 */ /* 0x000fe200078e00ff */
[----:B------:R-:W-:-:S02]  /*0d80*/  FSEL R7, R7, RZ, P0 ;  /* 0x000000ff07077208 */ /* 0x000fc40000000000 */
[----:B------:R-:W-:Y:S01]  /*0d90*/  STS [R12+0x180], R27 ;  /* 0x0001801b0c007388 */ /* 0x000fe20000000800 */
[----:B------:R-:W-:-:S03]  /*0da0*/  FSEL R18, R18, RZ, P1 ;  /* 0x000000ff12127208 */ /* 0x000fc60000800000 */
[----:B------:R-:W-:Y:S04]  /*0db0*/  STS [R9+0x280], R26 ;  /* 0x0002801a09007388 */ /* 0x000fe80000000800 */
[----:B------:R-:W-:Y:S01]  /*0dc0*/  STS [R10+0x380], R23 ;  /* 0x000380170a007388 */ /* 0x000fe20000000800 */
[----:B------:R-:W-:-:S03]  /*0dd0*/  LOP3.LUT R16, R16, 0x3fc, RZ, 0xc0, !PT ;  /* 0x000003fc10107812 */ /* 0x000fc600078ec0ff */
[----:B------:R1:W-:Y:S04]  /*0de0*/  STS [R11+0xc0], R4 ;  /* 0x0000c0040b007388 */ /* 0x0003e80000000800 */
[----:B------:R-:W-:Y:S04]  /*0df0*/  STS [R12+0x1c0], R17 ;  /* 0x0001c0110c007388 */ /* 0x000fe80000000800 */
[----:B------:R2:W-:Y:S04]  /*0e00*/  STS [R9+0x2c0], R18 ;  /* 0x0002c01209007388 */ /* 0x0005e80000000800 */
[----:B------:R-:W-:Y:S01]  /*0e10*/  STS [R10+0x3c0], R7 ;  /* 0x0003c0070a007388 */ /* 0x000fe20000000800 */
[----:B------:R-:W-:-:S02]  /*0e20*/  LOP3.LUT R5, R16, 0x400, RZ, 0xfc, !PT ;  /* 0x0000040010057812 */ /* 0x000fc400078efcff */
[----:B------:R-:W-:Y:S02]  /*0e30*/  LOP3.LUT R6, R16, 0x800, RZ, 0xfc, !PT ;  /* 0x0000080010067812 */ /* 0x000fe400078efcff */
[----:B------:R-:W-:Y:S02]  /*0e40*/  SHF.R.U32.HI R8, RZ, 0x2, R8 ;  /* 0x00000002ff087819 */ /* 0x000fe40000011608 */
[----:B-1----:R-:W-:Y:S02]  /*0e50*/  SHF.R.U32.HI R4, RZ, 0x4, R5 ;  /* 0x00000004ff047819 */ /* 0x002fe40000011605 */
[----:B------:R-:W-:Y:S02]  /*0e60*/  SHF.R.U32.HI R6, RZ, 0x4, R6 ;  /* 0x00000004ff067819 */ /* 0x000fe40000011606 */
[----:B------:R-:W-:Y:S02]  /*0e70*/  LOP3.LUT R8, R8, 0x3c, RZ, 0xc0, !PT ;  /* 0x0000003c08087812 */ /* 0x000fe400078ec0ff */
[----:B------:R-:W-:-:S02]  /*0e80*/  LOP3.LUT R4, R4, 0x7c, RZ, 0xc0, !PT ;  /* 0x0000007c04047812 */ /* 0x000fc400078ec0ff */
[----:B------:R-:W-:Y:S01]  /*0e90*/  LOP3.LUT R6, R6, 0xbc, RZ, 0xc0, !PT ;  /* 0x000000bc06067812 */ /* 0x000fe200078ec0ff */
[----:B------:R-:W-:Y:S02]  /*0ea0*/  VIADD R5, R8, UR4 ;  /* 0x0000000408057c36 */ /* 0x000fe40008000000 */
[----:B------:R-:W-:Y:S01]  /*0eb0*/  VIADD R11, R4, UR4 ;  /* 0x00000004040b7c36 */ /* 0x000fe20008000000 */
[----:B--2---:R-:W-:Y:S01]  /*0ec0*/  IADD3 R9, R6, UR4, RZ ;  /* 0x0000000406097c10 */ /* 0x004fe2000fffe0ff */
[C---:B------:R-:W-:Y:S01]  /*0ed0*/  IMAD R17, R16.reuse, 0x4, R5 ;  /* 0x0000000410117824 */ /* 0x040fe200078e0205 */
[----:B------:R-:W-:Y:S01]  /*0ee0*/  BAR.SYNC.DEFER_BLOCKING 0x0 ;  /* 0x0000000000007b1d */ /* 0x000fe20000010000 */
[C---:B------:R-:W-:Y:S02]  /*0ef0*/  IMAD R25, R16.reuse, 0x4, R11 ;  /* 0x0000000410197824 */ /* 0x040fe400078e020b */
[----:B------:R-:W-:Y:S01]  /*0f00*/  IMAD R27, R16, 0x4, R9 ;  /* 0x00000004101b7824 */ /* 0x000fe200078e0209 */
[----:B------:R-:W-:-:S02]  /*0f10*/  LOP3.LUT R19, R3, 0x20, R2, 0xfe, !PT ;  /* 0x0000002003137812 */ /* 0x000fc400078efe02 */
[----:B------:R-:W-:Y:S02]  /*0f20*/  LOP3.LUT R18, R3, R2, RZ, 0xfc, !PT ;  /* 0x0000000203127212 */ /* 0x000fe400078efcff */
[----:B------:R-:W-:Y:S01]  /*0f30*/  LOP3.LUT R20, R3, 0x10, R2, 0xfe, !PT ;  /* 0x0000001003147812 */ /* 0x000fe200078efe02 */
[----:B------:R-:W-:-:S04]  /*0f40*/  IMAD.HI R22, R19, 0x2aaaaaab, RZ ;  /* 0x2aaaaaab13167827 */ /* 0x000fc800078e02ff */
[----:B------:R-:W-:Y:S01]  /*0f50*/  IMAD.HI R21, R18, 0x2aaaaaab, RZ ;  /* 0x2aaaaaab12157827 */ /* 0x000fe200078e02ff */
[----:B------:R-:W-:Y:S01]  /*0f60*/  SHF.R.U32.HI R23, RZ, 0x1f, R22 ;  /* 0x0000001fff177819 */ /* 0x000fe20000011616 */
[----:B------:R-:W-:Y:S04]  /*0f70*/  LDS R4, [R17] ;  /* 0x0000000011047984 */ /* 0x000fe80000000800 */
[----:B------:R-:W-:Y:S04]  /*0f80*/  LDS R5, [R17+0x4] ;  /* 0x0000040011057984 */ /* 0x000fe80000000800 */
[----:B------:R-:W-:Y:S04]  /*0f90*/  LDS R6, [R17+0x8] ;  /* 0x0000080011067984 */ /* 0x000fe80000000800 */
[----:B------:R1:W2:Y:S04]  /*0fa0*/  LDS R7, [R17+0xc] ;  /* 0x00000c0011077984 */ /* 0x0002a80000000800 */
[----:B------:R-:W-:Y:S04]  /*0fb0*/  LDS R8, [R25+0x1000] ;  /* 0x0010000019087984 */ /* 0x000fe80000000800 */
[----:B------:R-:W-:Y:S04]  /*0fc0*/  LDS R9, [R25+0x1004] ;  /* 0x0010040019097984 */ /* 0x000fe80000000800 */
[----:B------:R-:W-:Y:S04]  /*0fd0*/  LDS R10, [R25+0x1008] ;  /* 0x00100800190a7984 */ /* 0x000fe80000000800 */
[----:B------:R-:W3:Y:S04]  /*0fe0*/  LDS R11, [R25+0x100c] ;  /* 0x00100c00190b7984 */ /* 0x000ee80000000800 */
[----:B------:R-:W-:Y:S04]  /*0ff0*/  LDS R12, [R27+0x2000] ;  /* 0x002000001b0c7984 */ /* 0x000fe80000000800 */
[----:B------:R-:W-:Y:S04]  /*1000*/  LDS R13, [R27+0x2004] ;  /* 0x002004001b0d7984 */ /* 0x000fe80000000800 */
[----:B------:R-:W-:Y:S04]  /*1010*/  LDS R14, [R27+0x2008] ;  /* 0x002008001b0e7984 */ /* 0x000fe80000000800 */
[----:B------:R4:W5:Y:S01]  /*1020*/  LDS R15, [R27+0x200c] ;  /* 0x00200c001b0f7984 */ /* 0x0009620000000800 */
[----:B------:R-:W-:Y:S01]  /*1030*/  IMAD.HI R24, R20, 0x2aaaaaab, RZ ;  /* 0x2aaaaaab14187827 */ /* 0x000fe200078e02ff */
[----:B-1----:R-:W-:-:S02]  /*1040*/  LOP3.LUT R17, R3, 0x30, R2, 0xfe, !PT ;  /* 0x0000003003117812 */ /* 0x002fc400078efe02 */
[----:B------:R-:W1:Y:S01]  /*1050*/  LDC.64 R2, c[0x0][0x238] ;  /* 0x00008e00ff027b82 */ /* 0x000e620000000a00 */
[----:B------:R-:W-:Y:S02]  /*1060*/  LEA.HI.SX32 R22, R22, R23, 0x1c ;  /* 0x0000001716167211 */ /* 0x000fe400078fe2ff */
[----:B------:R-:W-:Y:S02]  /*1070*/  SHF.R.U32.HI R26, RZ, 0x1f, R21 ;  /* 0x0000001fff1a7819 */ /* 0x000fe40000011615 */
[----:B------:R-:W-:Y:S02]  /*1080*/  SHF.R.U32.HI R23, RZ, 0x1f, R24 ;  /* 0x0000001fff177819 */ /* 0x000fe40000011618 */
[----:B------:R-:W-:Y:S02]  /*1090*/  ISETP.GE.AND P0, PT, R0, 0x24, PT ;  /* 0x000000240000780c */ /* 0x000fe40003f06270 */
[----:B------:R-:W-:Y:S02]  /*10a0*/  LEA.HI.SX32 R21, R21, R26, 0x1c ;  /* 0x0000001a15157211 */ /* 0x000fe400078fe2ff */
[----:B------:R-:W-:-:S02]  /*10b0*/  LEA.HI.SX32 R23, R24, R23, 0x1c ;  /* 0x0000001718177211 */ /* 0x000fc400078fe2ff */
[----:B------:R-:W-:Y:S01]  /*10c0*/  ISETP.LT.AND P1, PT, R19, 0x180, !P0 ;  /* 0x000001801300780c */ /* 0x000fe20004721270 */
[----:B------:R-:W-:Y:S02]  /*10d0*/  IMAD R19, R22, -0x60, R19 ;  /* 0xffffffa016137824 */ /* 0x000fe400078e0213 */
[----:B----4-:R-:W-:Y:S02]  /*10e0*/  IMAD R27, R21, -0x60, R18 ;  /* 0xffffffa0151b7824 */ /* 0x010fe400078e0212 */
[----:B------:R-:W-:Y:S01]  /*10f0*/  IMAD R25, R23, -0x60, R20 ;  /* 0xffffffa017197824 */ /* 0x000fe200078e0214 */
[----:B------:R-:W-:Y:S01]  /*1100*/  ISETP.LT.AND P3, PT, R18, 0x180, !P0 ;  /* 0x000001801200780c */ /* 0x000fe20004761270 */
[--C-:B------:R-:W-:Y:S01]  /*1110*/  IMAD R19, R19, 0x24, R0.reuse ;  /* 0x0000002413137824 */ /* 0x100fe200078e0200 */
[----:B------:R-:W-:Y:S01]  /*1120*/  ISETP.LT.AND P2, PT, R20, 0x180, !P0 ;  /* 0x000001801400780c */ /* 0x000fe20004741270 */
[--C-:B------:R-:W-:Y:S01]  /*1130*/  IMAD R18, R27, 0x24, R0.reuse ;  /* 0x000000241b127824 */ /* 0x100fe200078e0200 */
[----:B------:R-:W-:Y:S01]  /*1140*/  LOP3.LUT R24, R16, 0xc00, RZ, 0xfc, !PT ;  /* 0x00000c0010187812 */ /* 0x000fe200078efcff */
[----:B------:R-:W-:Y:S01]  /*1150*/  IMAD R20, R25, 0x24, R0 ;  /* 0x0000002419147824 */ /* 0x000fe200078e0200 */
[----:B------:R-:W-:Y:S01]  /*1160*/  ISETP.LT.AND P0, PT, R17, 0x180, !P0 ;  /* 0x000001801100780c */ /* 0x000fe20004701270 */
[----:B------:R-:W-:Y:S01]  /*1170*/  IMAD R25, R22, 0x6c00, R19 ;  /* 0x00006c0016197824 */ /* 0x000fe200078e0213 */
[----:B------:R-:W-:Y:S01]  /*1180*/  SHF.R.U32.HI R24, RZ, 0x4, R24 ;  /* 0x00000004ff187819 */ /* 0x000fe20000011618 */
[----:B------:R-:W-:-:S02]  /*1190*/  IMAD R19, R21, 0x6c00, R18 ;  /* 0x00006c0015137824 */ /* 0x000fc400078e0212 */
[----:B------:R-:W-:Y:S01]  /*11a0*/  IMAD R21, R23, 0x6c00, R20 ;  /* 0x00006c0017157824 */ /* 0x000fe200078e0214 */
[----:B------:R-:W-:Y:S01]  /*11b0*/  LOP3.LUT R24, R24, 0xfc, RZ, 0xc0, !PT ;  /* 0x000000fc18187812 */ /* 0x000fe200078ec0ff */
[----:B-1----:R-:W-:-:S04]  /*11c0*/  IMAD.WIDE R18, R19, 0x4, R2 ;  /* 0x0000000413127825 */ /* 0x002fc800078e0202 */
[----:B------:R-:W-:Y:S01]  /*11d0*/  IMAD.WIDE R20, R21, 0x4, R2 ;  /* 0x0000000415147825 */ /* 0x000fe200078e0202 */
[----:B------:R-:W-:-:S03]  /*11e0*/  IADD3 R27, R24, UR4, RZ ;  /* 0x00000004181b7c10 */ /* 0x000fc6000fffe0ff */
[----:B------:R-:W-:Y:S01]  /*11f0*/  IMAD.WIDE R22, R25, 0x4, R2 ;  /* 0x0000000419167825 */ /* 0x000fe200078e0202 */
[----:B--2---:R1:W-:Y:S04]  /*1200*/  @P3 STG.E.128 desc[UR6][R18.64], R4 ;  /* 0x0000000412003986 */ /* 0x0043e8000c101d06 */
[----:B---3--:R1:W-:Y:S01]  /*1210*/  @P2 STG.E.128 desc[UR6][R20.64], R8 ;  /* 0x0000000814002986 */ /* 0x0083e2000c101d06 */
[----:B------:R-:W-:-:S03]  /*1220*/  IMAD R27, R16, 0x4, R27 ;  /* 0x00000004101b7824 */ /* 0x000fc600078e021b */
[----:B-----5:R1:W-:Y:S01]  /*1230*/  @P1 STG.E.128 desc[UR6][R22.64], R12 ;  /* 0x0000000c16001986 */ /* 0x0203e2000c101d06 */
[----:B------:R-:W-:Y:S05]  /*1240*/  @!P0 EXIT ;  /* 0x000000000000894d */ /* 0x000fea0003800000 */
[----:B-1----:R-:W-:Y:S01]  /*1250*/  LDS R4, [R27+0x3000] ;  /* 0x003000001b047984 */ /* 0x002fe20000000800 */
[----:B------:R-:W-:-:S03]  /*1260*/  IMAD.HI R8, R17, 0x2aaaaaab, RZ ;  /* 0x2aaaaaab11087827 */ /* 0x000fc600078e02ff */
[----:B------:R-:W-:Y:S02]  /*1270*/  LDS R5, [R27+0x3004] ;  /* 0x003004001b057984 */ /* 0x000fe40000000800 */
[----:B------:R-:W-:Y:S02]  /*1280*/  SHF.R.U32.HI R9, RZ, 0x1f, R8 ;  /* 0x0000001fff097819 */ /* 0x000fe40000011608 */
[----:B------:R-:W-:Y:S02]  /*1290*/  LDS R6, [R27+0x3008] ;  /* 0x003008001b067984 */ /* 0x000fe40000000800 */
[----:B------:R-:W-:Y:S02]  /*12a0*/  LEA.HI.SX32 R8, R8, R9, 0x1c ;  /* 0x0000000908087211 */ /* 0x000fe400078fe2ff */
[----:B------:R-:W0:Y:S03]  /*12b0*/  LDS R7, [R27+0x300c] ;  /* 0x00300c001b077984 */ /* 0x000e260000000800 */
[----:B------:R-:W-:-:S04]  /*12c0*/  IMAD R17, R8, -0x60, R17 ;  /* 0xffffffa008117824 */ /* 0x000fc800078e0211 */
[----:B------:R-:W-:-:S04]  /*12d0*/  IMAD R17, R17, 0x24, R0 ;  /* 0x0000002411117824 */ /* 0x000fc800078e0200 */
[----:B------:R-:W-:-:S04]  /*12e0*/  IMAD R17, R8, 0x6c00, R17 ;  /* 0x00006c0008117824 */ /* 0x000fc800078e0211 */
[----:B------:R-:W-:-:S05]  /*12f0*/  IMAD.WIDE R2, R17, 0x4, R2 ;  /* 0x0000000411027825 */ /* 0x000fca00078e0202 */
[----:B0-----:R-:W-:Y:S01]  /*1300*/  STG.E.128 desc[UR6][R2.64], R4 ;  /* 0x0000000402007986 */ /* 0x001fe2000c101d06 */
[----:B------:R-:W-:Y:S05]  /*1310*/  EXIT ;  /* 0x000000000000794d */ /* 0x000fea0003800000 */
.L_x_0:
[----:B------:R-:W-:-:S00]  /*1320*/  BRA `(.L_x_0) ;  /* 0xfffffffc00fc7947 */ /* 0x000fc0000383ffff */
[----:B------:R-:W-:-:S00]  /*1330*/  NOP ;  /* 0x0000000000007918 */ /* 0x000fc00000000000 */
        /* <DEDUP_REMOVED lines=12> */
.L_x_1:


//--------------------- .nv.global.init           --------------------------
	.section	.nv.global.init,"aw",@progbits
.nv.global.init:
	.type		_$_str,@object
	.size		_$_str,(_$_str_$_2 - _$_str)
_$_str:
        /*0000*/ 	.byte	0x5f, 0x5f, 0x43, 0x55, 0x44, 0x41, 0x5f, 0x46, 0x54, 0x5a, 0x00
	.type		_$_str_$_2,@object
	.size		_$_str_$_2,(.L_1 - _$_str_$_2)
_$_str_$_2:
        /*000b*/ 	.byte	0x5f, 0x5f, 0x43, 0x55, 0x44, 0x41, 0x5f, 0x50, 0x52, 0x45, 0x43, 0x5f, 0x53, 0x51, 0x52, 0x54
        /*001b*/ 	.byte	0x00
.L_1:


//--------------------- .nv.shared.triton_poi_fused__native_batch_norm_legit_no_training_relu_35 --------------------------
	.section	.nv.shared.triton_poi_fused__native_batch_norm_legit_no_training_relu_35,"aw",@nobits
	.sectionflags	@""
	.align	16
	.zero		1024


//--------------------- .nv.constant0.triton_poi_fused__native_batch_norm_legit_no_training_relu_35 --------------------------
	.section	.nv.constant0.triton_poi_fused__native_batch_norm_legit_no_training_relu_35,"a",@progbits
	.sectionflags	@""
	.align	4
.nv.constant0.triton_poi_fused__native_batch_norm_legit_no_training_relu_35:
	.zero		584
